	.headerflags	@"EF_CUDA_TEXMODE_UNIFIED EF_CUDA_64BIT_ADDRESS EF_CUDA_ACCELERATORS EF_CUDA_SM90 EF_CUDA_VIRTUAL_SM(EF_CUDA_SM90)"
	.elftype	@"ET_EXEC"


//--------------------- .nv.info                  --------------------------
	.section	.nv.info,"",@"SHT_CUDA_INFO"
	.align	4


	//----- nvinfo : EIATTR_REGCOUNT
	.align		4
        /*0000*/ 	.byte	0x04, 0x2f
        /*0002*/ 	.short	(.L_1 - .L_0)
	.align		4
.L_0:
        /*0004*/ 	.word	index@(triton_poi_fused_clone_7)
        /*0008*/ 	.word	0x0000000e


	//----- nvinfo : EIATTR_MIN_STACK_SIZE
	.align		4
.L_1:
        /*000c*/ 	.byte	0x04, 0x12
        /*000e*/ 	.short	(.L_3 - .L_2)
	.align		4
.L_2:
        /*0010*/ 	.word	index@(triton_poi_fused_clone_7)
        /*0014*/ 	.word	0x00000000


	//----- nvinfo : EIATTR_FRAME_SIZE
	.align		4
.L_3:
        /*0018*/ 	.byte	0x04, 0x11
        /*001a*/ 	.short	(.L_5 - .L_4)
	.align		4
.L_4:
        /*001c*/ 	.word	index@(triton_poi_fused_clone_7)
        /*0020*/ 	.word	0x00000000


	//----- nvinfo : EIATTR_MIN_STACK_SIZE
	.align		4
.L_5:
        /*0024*/ 	.byte	0x04, 0x12
        /*0026*/ 	.short	(.L_7 - .L_6)
	.align		4
.L_6:
        /*0028*/ 	.word	index@(triton_poi_fused_clone_7)
        /*002c*/ 	.word	0x00000000
.L_7:


//--------------------- .nv.info.triton_poi_fused_clone_7 --------------------------
	.section	.nv.info.triton_poi_fused_clone_7,"",@"SHT_CUDA_INFO"
	.sectionflags	@""
	.align	4


	//----- nvinfo : EIATTR_CUDA_API_VERSION
	.align		4
        /*0000*/ 	.byte	0x04, 0x37
        /*0002*/ 	.short	(.L_9 - .L_8)
.L_8:
        /*0004*/ 	.word	0x0000007c


	//----- nvinfo : EIATTR_KPARAM_INFO
	.align		4
.L_9:
        /*0008*/ 	.byte	0x04, 0x17
        /*000a*/ 	.short	(.L_11 - .L_10)
.L_10:
        /*000c*/ 	.word	0x00000000
        /*0010*/ 	.short	0x0003
        /*0012*/ 	.short	0x0014
        /*0014*/ 	.byte	0x00, 0xf0, 0x11, 0x00


	//----- nvinfo : EIATTR_KPARAM_INFO
	.align		4
.L_11:
        /*0018*/ 	.byte	0x04, 0x17
        /*001a*/ 	.short	(.L_13 - .L_12)
.L_12:
        /*001c*/ 	.word	0x00000000
        /*0020*/ 	.short	0x0002
        /*0022*/ 	.short	0x0010
        /*0024*/ 	.byte	0x00, 0xf0, 0x11, 0x00


	//----- nvinfo : EIATTR_KPARAM_INFO
	.align		4
.L_13:
        /*0028*/ 	.byte	0x04, 0x17
        /*002a*/ 	.short	(.L_15 - .L_14)
.L_14:
        /*002c*/ 	.word	0x00000000
        /*0030*/ 	.short	0x0001
        /*0032*/ 	.short	0x0008
        /*0034*/ 	.byte	0x00, 0xf4, 0x21, 0x00


	//----- nvinfo : EIATTR_KPARAM_INFO
	.align		4
.L_15:
        /*0038*/ 	.byte	0x04, 0x17
        /*003a*/ 	.short	(.L_17 - .L_16)
.L_16:
        /*003c*/ 	.word	0x00000000
        /*0040*/ 	.short	0x0000
        /*0042*/ 	.short	0x0000
        /*0044*/ 	.byte	0x00, 0xf4, 0x21, 0x00


	//----- nvinfo : EIATTR_SPARSE_MMA_MASK
	.align		4
.L_17:
        /*0048*/ 	.byte	0x03, 0x50
        /*004a*/ 	.short	0x0000


	//----- nvinfo : EIATTR_MAXREG_COUNT
	.align		4
        /*004c*/ 	.byte	0x03, 0x1b
        /*004e*/ 	.short	0x00ff


	//----- nvinfo : EIATTR_EXIT_INSTR_OFFSETS
	.align		4
        /*0050*/ 	.byte	0x04, 0x1c
        /*0052*/ 	.short	(.L_19 - .L_18)


	//   ....[0]....
.L_18:
        /*0054*/ 	.word	0x000002d0


	//   ....[1]....
        /*0058*/ 	.word	0x00000330


	//----- nvinfo : EIATTR_REQNTID
	.align		4
.L_19:
        /*005c*/ 	.byte	0x04, 0x10
        /*005e*/ 	.short	(.L_21 - .L_20)
.L_20:
        /*0060*/ 	.word	0x00000080
        /*0064*/ 	.word	0x00000001
        /*0068*/ 	.word	0x00000001


	//----- nvinfo : EIATTR_CBANK_PARAM_SIZE
	.align		4
.L_21:
        /*006c*/ 	.byte	0x03, 0x19
        /*006e*/ 	.short	0x0018


	//----- nvinfo : EIATTR_PARAM_CBANK
	.align		4
        /*0070*/ 	.byte	0x04, 0x0a
        /*0072*/ 	.short	(.L_23 - .L_22)
	.align		4
.L_22:
        /*0074*/ 	.word	index@(.nv.constant0.triton_poi_fused_clone_7)
        /*0078*/ 	.short	0x0210
        /*007a*/ 	.short	0x0018


	//----- nvinfo : EIATTR_SW_WAR
	.align		4
.L_23:
        /*007c*/ 	.byte	0x04, 0x36
        /*007e*/ 	.short	(.L_25 - .L_24)
.L_24:
        /*0080*/ 	.word	0x00000008
.L_25:


//--------------------- .nv.callgraph             --------------------------
	.section	.nv.callgraph,"",@"SHT_CUDA_CALLGRAPH"
	.align	4
	.sectionentsize	8
	.align		4
        /*0000*/ 	.word	0x00000000
	.align		4
        /*0004*/ 	.word	0xffffffff
	.align		4
        /*0008*/ 	.word	0x00000000
	.align		4
        /*000c*/ 	.word	0xfffffffe
	.align		4
        /*0010*/ 	.word	0x00000000
	.align		4
        /*0014*/ 	.word	0xfffffffd
	.align		4
        /*0018*/ 	.word	0x00000000
	.align		4
        /*001c*/ 	.word	0xfffffffc


//--------------------- .text.triton_poi_fused_clone_7 --------------------------
	.section	.text.triton_poi_fused_clone_7,"ax",@progbits
	.sectionflags	@"SHF_BARRIERS=1"
	.align	128
        .global         triton_poi_fused_clone_7
        .type           triton_poi_fused_clone_7,@function
        .size           triton_poi_fused_clone_7,(.L_x_1 - triton_poi_fused_clone_7)
        .other          triton_poi_fused_clone_7,@"STO_CUDA_ENTRY STV_DEFAULT"
triton_poi_fused_clone_7:
.text.triton_poi_fused_clone_7:
[----:B------:R-:W0:Y:S02]  /*0000*/  LDC R1, c[0x0][0x28] ;  /* 0x00000a00ff017b82 */ /* 0x000e240000000800 */
[----:B------:R-:W1:Y:S01]  /*0010*/  S2R R5, SR_CTAID.Y ;  /* 0x0000000000057919 */ /* 0x000e620000002600 */
[----:B------:R-:W2:Y:S01]  /*0020*/  LDC.64 R2, c[0x0][0x210] ;  /* 0x00008400ff027b82 */ /* 0x000ea20000000a00 */
[----:B------:R-:W-:Y:S01]  /*0030*/  ULDC.64 UR6, c[0x0][0x208] ;  /* 0x0000820000067ab9 */ /* 0x000fe20000000a00 */
[----:B------:R-:W3:Y:S01]  /*0040*/  S2R R0, SR_TID.X ;  /* 0x0000000000007919 */ /* 0x000ee20000002100 */
[----:B------:R-:W4:Y:S01]  /*0050*/  S2R R6, SR_CTAID.X ;  /* 0x0000000000067919 */ /* 0x000f220000002500 */
[----:B-1----:R-:W-:Y:S01]  /*0060*/  IMAD.SHL.U32 R5, R5, 0x20, RZ ;  /* 0x0000002005057824 */ /* 0x002fe200078e00ff */
[----:B---3--:R-:W-:-:S04]  /*0070*/  SHF.R.U32.HI R8, RZ, 0x5, R0 ;  /* 0x00000005ff087819 */ /* 0x008fc80000011600 */
[----:B------:R-:W-:-:S04]  /*0080*/  LOP3.LUT R4, R5, 0x1f, R0, 0xf8, !PT ;  /* 0x0000001f05047812 */ /* 0x000fc800078ef800 */
[----:B------:R-:W-:-:S04]  /*0090*/  SHF.R.S32.HI R7, RZ, 0x1f, R4 ;  /* 0x0000001fff077819 */ /* 0x000fc80000011404 */
[----:B------:R-:W-:Y:S01]  /*00a0*/  LEA.HI R9, R7, R4, RZ, 0x2 ;  /* 0x0000000407097211 */ /* 0x000fe200078f10ff */
[----:B----4-:R-:W-:Y:S01]  /*00b0*/  IMAD.SHL.U32 R7, R6, 0x4, RZ ;  /* 0x0000000406077824 */ /* 0x010fe200078e00ff */
[----:B------:R-:W-:Y:S02]  /*00c0*/  SGXT.U32 R6, R8, 0x2 ;  /* 0x000000020806781a */ /* 0x000fe40000000000 */
[C---:B------:R-:W-:Y:S01]  /*00d0*/  LOP3.LUT R11, R9.reuse, 0xfffffffc, RZ, 0xc0, !PT ;  /* 0xfffffffc090b7812 */ /* 0x040fe200078ec0ff */
[----:B------:R-:W-:Y:S01]  /*00e0*/  IMAD.SHL.U32 R9, R9, 0x4, RZ ;  /* 0x0000000409097824 */ /* 0x000fe200078e00ff */
[----:B------:R-:W-:-:S03]  /*00f0*/  LOP3.LUT R8, R7, R6, RZ, 0xfc, !PT ;  /* 0x0000000607087212 */ /* 0x000fc600078efcff */
[----:B------:R-:W-:Y:S01]  /*0100*/  IMAD.IADD R11, R4, 0x1, -R11 ;  /* 0x00000001040b7824 */ /* 0x000fe200078e0a0b */
[----:B------:R-:W-:-:S03]  /*0110*/  ISETP.GE.AND P0, PT, R8, 0x4, PT ;  /* 0x000000040800780c */ /* 0x000fc60003f06270 */
[----:B------:R-:W-:Y:S01]  /*0120*/  IMAD R11, R8, 0x4, R11 ;  /* 0x00000004080b7824 */ /* 0x000fe200078e020b */
[----:B------:R-:W-:Y:S02]  /*0130*/  LOP3.LUT R8, R9, 0xfffffff0, RZ, 0xc0, !PT ;  /* 0xfffffff009087812 */ /* 0x000fe400078ec0ff */
[----:B------:R-:W-:-:S03]  /*0140*/  ISETP.LT.AND P0, PT, R4, 0x40, !P0 ;  /* 0x000000400400780c */ /* 0x000fc60004701270 */
[----:B------:R-:W-:Y:S02]  /*0150*/  IMAD.IADD R11, R11, 0x1, R8 ;  /* 0x000000010b0b7824 */ /* 0x000fe400078e0208 */
[----:B------:R-:W-:Y:S02]  /*0160*/  IMAD.MOV.U32 R8, RZ, RZ, RZ ;  /* 0x000000ffff087224 */ /* 0x000fe400078e00ff */
[----:B--2---:R-:W-:-:S06]  /*0170*/  IMAD.WIDE R2, R11, 0x4, R2 ;  /* 0x000000040b027825 */ /* 0x004fcc00078e0202 */
[----:B------:R1:W2:Y:S01]  /*0180*/  @P0 LDG.E.EL R8, desc[UR6][R2.64] ;  /* 0x0000000602080981 */ /* 0x0002a2000c2e1900 */
[----:B------:R-:W3:Y:S01]  /*0190*/  S2UR UR5, SR_CgaCtaId ;  /* 0x00000000000579c3 */ /* 0x000ee20000008800 */
[----:B------:R-:W-:Y:S01]  /*01a0*/  IMAD.SHL.U32 R9, R0, 0x4, RZ ;  /* 0x0000000400097824 */ /* 0x000fe200078e00ff */
[----:B------:R-:W-:Y:S01]  /*01b0*/  UMOV UR4, 0x400 ;  /* 0x0000040000047882 */ /* 0x000fe20000000000 */
[----:B------:R-:W-:-:S03]  /*01c0*/  SHF.R.U32.HI R4, RZ, 0x2, R0 ;  /* 0x00000002ff047819 */ /* 0x000fc60000011600 */
[----:B------:R-:W-:Y:S02]  /*01d0*/  LOP3.LUT R10, R6, 0x7c, R9, 0xf8, !PT ;  /* 0x0000007c060a7812 */ /* 0x000fe400078ef809 */
[----:B------:R-:W-:Y:S02]  /*01e0*/  SHF.R.U32.HI R9, RZ, 0x2, R9 ;  /* 0x00000002ff097819 */ /* 0x000fe40000011609 */
[----:B------:R-:W-:Y:S02]  /*01f0*/  LOP3.LUT R6, R7, 0x3, R0, 0xf8, !PT ;  /* 0x0000000307067812 */ /* 0x000fe400078ef800 */
[----:B------:R-:W-:Y:S02]  /*0200*/  SGXT.U32 R7, R9, 0x5 ;  /* 0x000000050907781a */ /* 0x000fe40000000000 */
[----:B------:R-:W-:Y:S02]  /*0210*/  SGXT.U32 R4, R4, 0x5 ;  /* 0x000000050404781a */ /* 0x000fe40000000000 */
[----:B------:R-:W-:Y:S01]  /*0220*/  ISETP.GE.AND P0, PT, R6, 0x4, PT ;  /* 0x000000040600780c */ /* 0x000fe20003f06270 */
[----:B------:R-:W-:Y:S01]  /*0230*/  IMAD.IADD R7, R10, 0x1, R7 ;  /* 0x000000010a077824 */ /* 0x000fe200078e0207 */
[----:B------:R-:W-:-:S02]  /*0240*/  LOP3.LUT R5, R5, R4, RZ, 0xfc, !PT ;  /* 0x0000000405057212 */ /* 0x000fc400078efcff */
[----:B-1----:R-:W-:Y:S02]  /*0250*/  LOP3.LUT R3, R0, 0x7f, RZ, 0xc0, !PT ;  /* 0x0000007f00037812 */ /* 0x002fe400078ec0ff */
[----:B------:R-:W-:Y:S01]  /*0260*/  ISETP.LT.AND P0, PT, R5, 0x40, !P0 ;  /* 0x000000400500780c */ /* 0x000fe20004701270 */
[----:B---3--:R-:W-:Y:S02]  /*0270*/  UPRMT UR4, UR5, 0x654, UR4 ;  /* 0x0000065405047896 */ /* 0x008fe40008000004 */
[----:B------:R-:W-:-:S04]  /*0280*/  IMAD.IADD R3, R4, 0x1, R3 ;  /* 0x0000000104037824 */ /* 0x000fc800078e0203 */
[----:B------:R-:W-:Y:S02]  /*0290*/  LEA R7, R7, UR4, 0x2 ;  /* 0x0000000407077c11 */ /* 0x000fe4000f8e10ff */
[----:B------:R-:W-:-:S03]  /*02a0*/  LEA R0, R3, UR4, 0x2 ;  /* 0x0000000403007c11 */ /* 0x000fc6000f8e10ff */
[----:B--2---:R1:W-:Y:S01]  /*02b0*/  STS [R7], R8 ;  /* 0x0000000807007388 */ /* 0x0043e20000000800 */
[----:B------:R-:W-:Y:S06]  /*02c0*/  BAR.SYNC.DEFER_BLOCKING 0x0 ;  /* 0x0000000000007b1d */ /* 0x000fec0000010000 */
[----:B-1----:R-:W-:Y:S05]  /*02d0*/  @!P0 EXIT ;  /* 0x000000000000894d */ /* 0x002fea0003800000 */
[----:B------:R-:W0:Y:S01]  /*02e0*/  LDS R7, [R0] ;  /* 0x0000000000077984 */ /* 0x000e220000000800 */
[----:B------:R-:W1:Y:S01]  /*02f0*/  LDC.64 R2, c[0x0][0x218] ;  /* 0x00008600ff027b82 */ /* 0x000e620000000a00 */
[----:B------:R-:W-:-:S04]  /*0300*/  IMAD R5, R5, 0x4, R6 ;  /* 0x0000000405057824 */ /* 0x000fc800078e0206 */
[----:B-1----:R-:W-:-:S05]  /*0310*/  IMAD.WIDE R2, R5, 0x4, R2 ;  /* 0x0000000405027825 */ /* 0x002fca00078e0202 */
[----:B0-----:R-:W-:Y:S01]  /*0320*/  STG.E desc[UR6][R2.64], R7 ;  /* 0x0000000702007986 */ /* 0x001fe2000c101906 */
[----:B------:R-:W-:Y:S05]  /*0330*/  EXIT ;  /* 0x000000000000794d */ /* 0x000fea0003800000 */
.L_x_0:
[----:B------:R-:W-:-:S00]  /*0340*/  BRA `(.L_x_0) ;  /* 0xfffffffc00fc7947 */ /* 0x000fc0000383ffff */
[----:B------:R-:W-:-:S00]  /*0350*/  NOP ;  /* 0x0000000000007918 */ /* 0x000fc00000000000 */
        /* <DEDUP_REMOVED lines=10> */
.L_x_1:


//--------------------- .nv.shared.triton_poi_fused_clone_7 --------------------------
	.section	.nv.shared.triton_poi_fused_clone_7,"aw",@nobits
	.sectionflags	@""
	.align	16
	.zero		1024


//--------------------- .nv.constant0.triton_poi_fused_clone_7 --------------------------
	.section	.nv.constant0.triton_poi_fused_clone_7,"a",@progbits
	.sectionflags	@""
	.align	4
.nv.constant0.triton_poi_fused_clone_7:
	.zero		552
